	.headerflags	@"EF_CUDA_TEXMODE_UNIFIED EF_CUDA_64BIT_ADDRESS EF_CUDA_ACCELERATORS EF_CUDA_SM90 EF_CUDA_VIRTUAL_SM(EF_CUDA_SM90)"
	.elftype	@"ET_EXEC"


//--------------------- .nv.info                  --------------------------
	.section	.nv.info,"",@"SHT_CUDA_INFO"
	.align	4


	//----- nvinfo : EIATTR_REGCOUNT
	.align		4
        /*0000*/ 	.byte	0x04, 0x2f
        /*0002*/ 	.short	(.L_1 - .L_0)
	.align		4
.L_0:
        /*0004*/ 	.word	index@(triton_poi_fused_add_convolution_hardtanh_32)
        /*0008*/ 	.word	0x00000010


	//----- nvinfo : EIATTR_MIN_STACK_SIZE
	.align		4
.L_1:
        /*000c*/ 	.byte	0x04, 0x12
        /*000e*/ 	.short	(.L_3 - .L_2)
	.align		4
.L_2:
        /*0010*/ 	.word	index@(triton_poi_fused_add_convolution_hardtanh_32)
        /*0014*/ 	.word	0x00000000


	//----- nvinfo : EIATTR_FRAME_SIZE
	.align		4
.L_3:
        /*0018*/ 	.byte	0x04, 0x11
        /*001a*/ 	.short	(.L_5 - .L_4)
	.align		4
.L_4:
        /*001c*/ 	.word	index@(triton_poi_fused_add_convolution_hardtanh_32)
        /*0020*/ 	.word	0x00000000


	//----- nvinfo : EIATTR_MIN_STACK_SIZE
	.align		4
.L_5:
        /*0024*/ 	.byte	0x04, 0x12
        /*0026*/ 	.short	(.L_7 - .L_6)
	.align		4
.L_6:
        /*0028*/ 	.word	index@(triton_poi_fused_add_convolution_hardtanh_32)
        /*002c*/ 	.word	0x00000000
.L_7:


//--------------------- .nv.info.triton_poi_fused_add_convolution_hardtanh_32 --------------------------
	.section	.nv.info.triton_poi_fused_add_convolution_hardtanh_32,"",@"SHT_CUDA_INFO"
	.sectionflags	@""
	.align	4


	//----- nvinfo : EIATTR_CUDA_API_VERSION
	.align		4
        /*0000*/ 	.byte	0x04, 0x37
        /*0002*/ 	.short	(.L_9 - .L_8)
.L_8:
        /*0004*/ 	.word	0x0000007c


	//----- nvinfo : EIATTR_KPARAM_INFO
	.align		4
.L_9:
        /*0008*/ 	.byte	0x04, 0x17
        /*000a*/ 	.short	(.L_11 - .L_10)
.L_10:
        /*000c*/ 	.word	0x00000000
        /*0010*/ 	.short	0x0004
        /*0012*/ 	.short	0x0020
        /*0014*/ 	.byte	0x00, 0xf0, 0x11, 0x00


	//----- nvinfo : EIATTR_KPARAM_INFO
	.align		4
.L_11:
        /*0018*/ 	.byte	0x04, 0x17
        /*001a*/ 	.short	(.L_13 - .L_12)
.L_12:
        /*001c*/ 	.word	0x00000000
        /*0020*/ 	.short	0x0003
        /*0022*/ 	.short	0x0018
        /*0024*/ 	.byte	0x00, 0xf4, 0x21, 0x00


	//----- nvinfo : EIATTR_KPARAM_INFO
	.align		4
.L_13:
        /*0028*/ 	.byte	0x04, 0x17
        /*002a*/ 	.short	(.L_15 - .L_14)
.L_14:
        /*002c*/ 	.word	0x00000000
        /*0030*/ 	.short	0x0002
        /*0032*/ 	.short	0x0010
        /*0034*/ 	.byte	0x00, 0xf4, 0x21, 0x00


	//----- nvinfo : EIATTR_KPARAM_INFO
	.align		4
.L_15:
        /*0038*/ 	.byte	0x04, 0x17
        /*003a*/ 	.short	(.L_17 - .L_16)
.L_16:
        /*003c*/ 	.word	0x00000000
        /*0040*/ 	.short	0x0001
        /*0042*/ 	.short	0x0008
        /*0044*/ 	.byte	0x00, 0xf4, 0x21, 0x00


	//----- nvinfo : EIATTR_KPARAM_INFO
	.align		4
.L_17:
        /*0048*/ 	.byte	0x04, 0x17
        /*004a*/ 	.short	(.L_19 - .L_18)
.L_18:
        /*004c*/ 	.word	0x00000000
        /*0050*/ 	.short	0x0000
        /*0052*/ 	.short	0x0000
        /*0054*/ 	.byte	0x00, 0xf4, 0x21, 0x00


	//----- nvinfo : EIATTR_SPARSE_MMA_MASK
	.align		4
.L_19:
        /*0058*/ 	.byte	0x03, 0x50
        /*005a*/ 	.short	0x0000


	//----- nvinfo : EIATTR_MAXREG_COUNT
	.align		4
        /*005c*/ 	.byte	0x03, 0x1b
        /*005e*/ 	.short	0x00ff


	//----- nvinfo : EIATTR_EXIT_INSTR_OFFSETS
	.align		4
        /*0060*/ 	.byte	0x04, 0x1c
        /*0062*/ 	.short	(.L_21 - .L_20)


	//   ....[0]....
.L_20:
        /*0064*/ 	.word	0x00000200


	//   ....[1]....
        /*0068*/ 	.word	0x00000220


	//----- nvinfo : EIATTR_REQNTID
	.align		4
.L_21:
        /*006c*/ 	.byte	0x04, 0x10
        /*006e*/ 	.short	(.L_23 - .L_22)
.L_22:
        /*0070*/ 	.word	0x00000080
        /*0074*/ 	.word	0x00000001
        /*0078*/ 	.word	0x00000001


	//----- nvinfo : EIATTR_CBANK_PARAM_SIZE
	.align		4
.L_23:
        /*007c*/ 	.byte	0x03, 0x19
        /*007e*/ 	.short	0x0024


	//----- nvinfo : EIATTR_PARAM_CBANK
	.align		4
        /*0080*/ 	.byte	0x04, 0x0a
        /*0082*/ 	.short	(.L_25 - .L_24)
	.align		4
.L_24:
        /*0084*/ 	.word	index@(.nv.constant0.triton_poi_fused_add_convolution_hardtanh_32)
        /*0088*/ 	.short	0x0210
        /*008a*/ 	.short	0x0024


	//----- nvinfo : EIATTR_SW_WAR
	.align		4
.L_25:
        /*008c*/ 	.byte	0x04, 0x36
        /*008e*/ 	.short	(.L_27 - .L_26)
.L_26:
        /*0090*/ 	.word	0x00000008
.L_27:


//--------------------- .nv.callgraph             --------------------------
	.section	.nv.callgraph,"",@"SHT_CUDA_CALLGRAPH"
	.align	4
	.sectionentsize	8
	.align		4
        /*0000*/ 	.word	0x00000000
	.align		4
        /*0004*/ 	.word	0xffffffff
	.align		4
        /*0008*/ 	.word	0x00000000
	.align		4
        /*000c*/ 	.word	0xfffffffe
	.align		4
        /*0010*/ 	.word	0x00000000
	.align		4
        /*0014*/ 	.word	0xfffffffd
	.align		4
        /*0018*/ 	.word	0x00000000
	.align		4
        /*001c*/ 	.word	0xfffffffc


//--------------------- .text.triton_poi_fused_add_convolution_hardtanh_32 --------------------------
	.section	.text.triton_poi_fused_add_convolution_hardtanh_32,"ax",@progbits
	.align	128
        .global         triton_poi_fused_add_convolution_hardtanh_32
        .type           triton_poi_fused_add_convolution_hardtanh_32,@function
        .size           triton_poi_fused_add_convolution_hardtanh_32,(.L_x_1 - triton_poi_fused_add_convolution_hardtanh_32)
        .other          triton_poi_fused_add_convolution_hardtanh_32,@"STO_CUDA_ENTRY STV_DEFAULT"
triton_poi_fused_add_convolution_hardtanh_32:
.text.triton_poi_fused_add_convolution_hardtanh_32:
[----:B------:R-:W0:Y:S02]  /*0000*/  LDC R1, c[0x0][0x28] ;  /* 0x00000a00ff017b82 */ /* 0x000e240000000800 */
[----:B------:R-:W1:Y:S01]  /*0010*/  S2R R0, SR_TID.X ;  /* 0x0000000000007919 */ /* 0x000e620000002100 */
[----:B------:R-:W2:Y:S01]  /*0020*/  LDC.64 R4, c[0x0][0x218] ;  /* 0x00008600ff047b82 */ /* 0x000ea20000000a00 */
[----:B------:R-:W-:Y:S01]  /*0030*/  ULDC.64 UR4, c[0x0][0x208] ;  /* 0x0000820000047ab9 */ /* 0x000fe20000000a00 */
[----:B------:R-:W3:Y:S06]  /*0040*/  S2R R11, SR_CTAID.X ;  /* 0x00000000000b7919 */ /* 0x000eec0000002500 */
[----:B------:R-:W4:Y:S01]  /*0050*/  LDC.64 R2, c[0x0][0x210] ;  /* 0x00008400ff027b82 */ /* 0x000f220000000a00 */
[----:B-1----:R-:W-:-:S02]  /*0060*/  LOP3.LUT R0, R0, 0x7f, RZ, 0xc0, !PT ;  /* 0x0000007f00007812 */ /* 0x002fc400078ec0ff */
[----:B---3--:R-:W-:-:S03]  /*0070*/  SHF.R.S32.HI R6, RZ, 0x18, R11 ;  /* 0x00000018ff067819 */ /* 0x008fc6000001140b */
[----:B------:R-:W-:Y:S01]  /*0080*/  IMAD R11, R11, 0x80, R0 ;  /* 0x000000800b0b7824 */ /* 0x000fe200078e0200 */
[----:B------:R-:W-:-:S03]  /*0090*/  SGXT R0, R6, 0x1 ;  /* 0x000000010600781a */ /* 0x000fc60000000200 */
[C---:B----4-:R-:W-:Y:S01]  /*00a0*/  IMAD.WIDE R2, R11.reuse, 0x4, R2 ;  /* 0x000000040b027825 */ /* 0x050fe200078e0202 */
[----:B------:R-:W1:Y:S01]  /*00b0*/  LDC.64 R6, c[0x0][0x220] ;  /* 0x00008800ff067b82 */ /* 0x000e620000000a00 */
[----:B------:R-:W-:Y:S02]  /*00c0*/  ISETP.GE.AND P0, PT, R11, 0x200, PT ;  /* 0x000002000b00780c */ /* 0x000fe40003f06270 */
[----:B------:R-:W-:-:S04]  /*00d0*/  LEA.HI R0, R0, R11, RZ, 0x7 ;  /* 0x0000000b00007211 */ /* 0x000fc800078f38ff */
[----:B------:R-:W-:-:S05]  /*00e0*/  LOP3.LUT R0, R0, 0xffffff80, RZ, 0xc0, !PT ;  /* 0xffffff8000007812 */ /* 0x000fca00078ec0ff */
[----:B------:R-:W-:Y:S02]  /*00f0*/  IMAD.IADD R9, R11, 0x1, -R0 ;  /* 0x000000010b097824 */ /* 0x000fe400078e0a00 */
[----:B------:R-:W-:Y:S02]  /*0100*/  IMAD.MOV.U32 R0, RZ, RZ, RZ ;  /* 0x000000ffff007224 */ /* 0x000fe400078e00ff */
[----:B--2---:R-:W-:Y:S01]  /*0110*/  IMAD.WIDE R4, R9, 0x4, R4 ;  /* 0x0000000409047825 */ /* 0x004fe200078e0204 */
[----:B------:R-:W-:-:S03]  /*0120*/  CS2R R8, SRZ ;  /* 0x0000000000087805 */ /* 0x000fc6000001ff00 */
[----:B------:R-:W2:Y:S01]  /*0130*/  @!P0 LDG.E R0, desc[UR4][R2.64] ;  /* 0x0000000402008981 */ /* 0x000ea2000c1e1900 */
[----:B-1----:R-:W-:-:S03]  /*0140*/  IMAD.WIDE R6, R11, 0x4, R6 ;  /* 0x000000040b067825 */ /* 0x002fc600078e0206 */
[----:B------:R-:W2:Y:S04]  /*0150*/  @!P0 LDG.E.EL R9, desc[UR4][R4.64] ;  /* 0x0000000404098981 */ /* 0x000ea8000c2e1900 */
[----:B------:R-:W3:Y:S01]  /*0160*/  @!P0 LDG.E R8, desc[UR4][R6.64] ;  /* 0x0000000406088981 */ /* 0x000ee2000c1e1900 */
[----:B--2---:R-:W-:-:S04]  /*0170*/  FADD R9, R9, R0 ;  /* 0x0000000009097221 */ /* 0x004fc80000000000 */
[----:B---3--:R-:W-:Y:S02]  /*0180*/  FADD R0, R9, R8 ;  /* 0x0000000809007221 */ /* 0x008fe40000000000 */
[----:B------:R-:W1:Y:S03]  /*0190*/  LDC.64 R8, c[0x0][0x228] ;  /* 0x00008a00ff087b82 */ /* 0x000e660000000a00 */
[----:B------:R-:W-:-:S04]  /*01a0*/  FSETP.GTU.AND P1, PT, R0, RZ, PT ;  /* 0x000000ff0000720b */ /* 0x000fc80003f2c000 */
[----:B------:R-:W-:-:S04]  /*01b0*/  FSEL R13, R0, RZ, P1 ;  /* 0x000000ff000d7208 */ /* 0x000fc80000800000 */
[C---:B------:R-:W-:Y:S02]  /*01c0*/  FSETP.GEU.AND P2, PT, R13.reuse, 6, PT ;  /* 0x40c000000d00780b */ /* 0x040fe40003f4e000 */
[----:B------:R-:W-:Y:S01]  /*01d0*/  FSETP.NAN.AND P1, PT, R13, R13, PT ;  /* 0x0000000d0d00720b */ /* 0x000fe20003f28000 */
[----:B-1----:R-:W-:-:S10]  /*01e0*/  IMAD.WIDE R4, R11, 0x4, R8 ;  /* 0x000000040b047825 */ /* 0x002fd400078e0208 */
[----:B------:R-:W-:Y:S01]  /*01f0*/  @P2 SEL R13, R13, 0x40c00000, P1 ;  /* 0x40c000000d0d2807 */ /* 0x000fe20000800000 */
[----:B------:R-:W-:Y:S06]  /*0200*/  @P0 EXIT ;  /* 0x000000000000094d */ /* 0x000fec0003800000 */
[----:B------:R-:W-:Y:S01]  /*0210*/  STG.E desc[UR4][R4.64], R13 ;  /* 0x0000000d04007986 */ /* 0x000fe2000c101904 */
[----:B------:R-:W-:Y:S05]  /*0220*/  EXIT ;  /* 0x000000000000794d */ /* 0x000fea0003800000 */
.L_x_0:
[----:B------:R-:W-:-:S00]  /*0230*/  BRA `(.L_x_0) ;  /* 0xfffffffc00fc7947 */ /* 0x000fc0000383ffff */
[----:B------:R-:W-:-:S00]  /*0240*/  NOP ;  /* 0x0000000000007918 */ /* 0x000fc00000000000 */
        /* <DEDUP_REMOVED lines=11> */
.L_x_1:


//--------------------- .nv.constant0.triton_poi_fused_add_convolution_hardtanh_32 --------------------------
	.section	.nv.constant0.triton_poi_fused_add_convolution_hardtanh_32,"a",@progbits
	.sectionflags	@""
	.align	4
.nv.constant0.triton_poi_fused_add_convolution_hardtanh_32:
	.zero		564
